	.headerflags	@"EF_CUDA_TEXMODE_UNIFIED EF_CUDA_64BIT_ADDRESS EF_CUDA_ACCELERATORS EF_CUDA_SM90 EF_CUDA_VIRTUAL_SM(EF_CUDA_SM90)"
	.elftype	@"ET_EXEC"


//--------------------- .nv.info                  --------------------------
	.section	.nv.info,"",@"SHT_CUDA_INFO"
	.align	4


	//----- nvinfo : EIATTR_REGCOUNT
	.align		4
        /*0000*/ 	.byte	0x04, 0x2f
        /*0002*/ 	.short	(.L_3 - .L_2)
	.align		4
.L_2:
        /*0004*/ 	.word	index@(triton_poi_fused__native_batch_norm_legit_no_training_add_relu_threshold_backward_4)
        /*0008*/ 	.word	0x00000020


	//----- nvinfo : EIATTR_MIN_STACK_SIZE
	.align		4
.L_3:
        /*000c*/ 	.byte	0x04, 0x12
        /*000e*/ 	.short	(.L_5 - .L_4)
	.align		4
.L_4:
        /*0010*/ 	.word	index@(triton_poi_fused__native_batch_norm_legit_no_training_add_relu_threshold_backward_4)
        /*0014*/ 	.word	0x00000000


	//----- nvinfo : EIATTR_FRAME_SIZE
	.align		4
.L_5:
        /*0018*/ 	.byte	0x04, 0x11
        /*001a*/ 	.short	(.L_7 - .L_6)
	.align		4
.L_6:
        /*001c*/ 	.word	index@(triton_poi_fused__native_batch_norm_legit_no_training_add_relu_threshold_backward_4)
        /*0020*/ 	.word	0x00000000


	//----- nvinfo : EIATTR_MIN_STACK_SIZE
	.align		4
.L_7:
        /*0024*/ 	.byte	0x04, 0x12
        /*0026*/ 	.short	(.L_9 - .L_8)
	.align		4
.L_8:
        /*0028*/ 	.word	index@(triton_poi_fused__native_batch_norm_legit_no_training_add_relu_threshold_backward_4)
        /*002c*/ 	.word	0x00000000
.L_9:


//--------------------- .nv.info.triton_poi_fused__native_batch_norm_legit_no_training_add_relu_threshold_backward_4 --------------------------
	.section	.nv.info.triton_poi_fused__native_batch_norm_legit_no_training_add_relu_threshold_backward_4,"",@"SHT_CUDA_INFO"
	.sectionflags	@""
	.align	4


	//----- nvinfo : EIATTR_CUDA_API_VERSION
	.align		4
        /*0000*/ 	.byte	0x04, 0x37
        /*0002*/ 	.short	(.L_11 - .L_10)
.L_10:
        /*0004*/ 	.word	0x0000007c


	//----- nvinfo : EIATTR_KPARAM_INFO
	.align		4
.L_11:
        /*0008*/ 	.byte	0x04, 0x17
        /*000a*/ 	.short	(.L_13 - .L_12)
.L_12:
        /*000c*/ 	.word	0x00000000
        /*0010*/ 	.short	0x000c
        /*0012*/ 	.short	0x0060
        /*0014*/ 	.byte	0x00, 0xf0, 0x11, 0x00


	//----- nvinfo : EIATTR_KPARAM_INFO
	.align		4
.L_13:
        /*0018*/ 	.byte	0x04, 0x17
        /*001a*/ 	.short	(.L_15 - .L_14)
.L_14:
        /*001c*/ 	.word	0x00000000
        /*0020*/ 	.short	0x000b
        /*0022*/ 	.short	0x0058
        /*0024*/ 	.byte	0x00, 0xf4, 0x21, 0x00


	//----- nvinfo : EIATTR_KPARAM_INFO
	.align		4
.L_15:
        /*0028*/ 	.byte	0x04, 0x17
        /*002a*/ 	.short	(.L_17 - .L_16)
.L_16:
        /*002c*/ 	.word	0x00000000
        /*0030*/ 	.short	0x000a
        /*0032*/ 	.short	0x0050
        /*0034*/ 	.byte	0x00, 0xf4, 0x21, 0x00


	//----- nvinfo : EIATTR_KPARAM_INFO
	.align		4
.L_17:
        /*0038*/ 	.byte	0x04, 0x17
        /*003a*/ 	.short	(.L_19 - .L_18)
.L_18:
        /*003c*/ 	.word	0x00000000
        /*0040*/ 	.short	0x0009
        /*0042*/ 	.short	0x0048
        /*0044*/ 	.byte	0x00, 0xf4, 0x21, 0x00


	//----- nvinfo : EIATTR_KPARAM_INFO
	.align		4
.L_19:
        /*0048*/ 	.byte	0x04, 0x17
        /*004a*/ 	.short	(.L_21 - .L_20)
.L_20:
        /*004c*/ 	.word	0x00000000
        /*0050*/ 	.short	0x0008
        /*0052*/ 	.short	0x0040
        /*0054*/ 	.byte	0x00, 0xf4, 0x21, 0x00


	//----- nvinfo : EIATTR_KPARAM_INFO
	.align		4
.L_21:
        /*0058*/ 	.byte	0x04, 0x17
        /*005a*/ 	.short	(.L_23 - .L_22)
.L_22:
        /*005c*/ 	.word	0x00000000
        /*0060*/ 	.short	0x0007
        /*0062*/ 	.short	0x0038
        /*0064*/ 	.byte	0x00, 0xf4, 0x21, 0x00


	//----- nvinfo : EIATTR_KPARAM_INFO
	.align		4
.L_23:
        /*0068*/ 	.byte	0x04, 0x17
        /*006a*/ 	.short	(.L_25 - .L_24)
.L_24:
        /*006c*/ 	.word	0x00000000
        /*0070*/ 	.short	0x0006
        /*0072*/ 	.short	0x0030
        /*0074*/ 	.byte	0x00, 0xf4, 0x21, 0x00


	//----- nvinfo : EIATTR_KPARAM_INFO
	.align		4
.L_25:
        /*0078*/ 	.byte	0x04, 0x17
        /*007a*/ 	.short	(.L_27 - .L_26)
.L_26:
        /*007c*/ 	.word	0x00000000
        /*0080*/ 	.short	0x0005
        /*0082*/ 	.short	0x0028
        /*0084*/ 	.byte	0x00, 0xf4, 0x21, 0x00


	//----- nvinfo : EIATTR_KPARAM_INFO
	.align		4
.L_27:
        /*0088*/ 	.byte	0x04, 0x17
        /*008a*/ 	.short	(.L_29 - .L_28)
.L_28:
        /*008c*/ 	.word	0x00000000
        /*0090*/ 	.short	0x0004
        /*0092*/ 	.short	0x0020
        /*0094*/ 	.byte	0x00, 0xf4, 0x21, 0x00


	//----- nvinfo : EIATTR_KPARAM_INFO
	.align		4
.L_29:
        /*0098*/ 	.byte	0x04, 0x17
        /*009a*/ 	.short	(.L_31 - .L_30)
.L_30:
        /*009c*/ 	.word	0x00000000
        /*00a0*/ 	.short	0x0003
        /*00a2*/ 	.short	0x0018
        /*00a4*/ 	.byte	0x00, 0xf4, 0x21, 0x00


	//----- nvinfo : EIATTR_KPARAM_INFO
	.align		4
.L_31:
        /*00a8*/ 	.byte	0x04, 0x17
        /*00aa*/ 	.short	(.L_33 - .L_32)
.L_32:
        /*00ac*/ 	.word	0x00000000
        /*00b0*/ 	.short	0x0002
        /*00b2*/ 	.short	0x0010
        /*00b4*/ 	.byte	0x00, 0xf4, 0x21, 0x00


	//----- nvinfo : EIATTR_KPARAM_INFO
	.align		4
.L_33:
        /*00b8*/ 	.byte	0x04, 0x17
        /*00ba*/ 	.short	(.L_35 - .L_34)
.L_34:
        /*00bc*/ 	.word	0x00000000
        /*00c0*/ 	.short	0x0001
        /*00c2*/ 	.short	0x0008
        /*00c4*/ 	.byte	0x00, 0xf4, 0x21, 0x00


	//----- nvinfo : EIATTR_KPARAM_INFO
	.align		4
.L_35:
        /*00c8*/ 	.byte	0x04, 0x17
        /*00ca*/ 	.short	(.L_37 - .L_36)
.L_36:
        /*00cc*/ 	.word	0x00000000
        /*00d0*/ 	.short	0x0000
        /*00d2*/ 	.short	0x0000
        /*00d4*/ 	.byte	0x00, 0xf4, 0x21, 0x00


	//----- nvinfo : EIATTR_SPARSE_MMA_MASK
	.align		4
.L_37:
        /*00d8*/ 	.byte	0x03, 0x50
        /*00da*/ 	.short	0x0000


	//----- nvinfo : EIATTR_MAXREG_COUNT
	.align		4
        /*00dc*/ 	.byte	0x03, 0x1b
        /*00de*/ 	.short	0x00ff


	//----- nvinfo : EIATTR_EXIT_INSTR_OFFSETS
	.align		4
        /*00e0*/ 	.byte	0x04, 0x1c
        /*00e2*/ 	.short	(.L_39 - .L_38)


	//   ....[0]....
.L_38:
        /*00e4*/ 	.word	0x000007f0


	//   ....[1]....
        /*00e8*/ 	.word	0x00000810


	//----- nvinfo : EIATTR_REQNTID
	.align		4
.L_39:
        /*00ec*/ 	.byte	0x04, 0x10
        /*00ee*/ 	.short	(.L_41 - .L_40)
.L_40:
        /*00f0*/ 	.word	0x00000080
        /*00f4*/ 	.word	0x00000001
        /*00f8*/ 	.word	0x00000001


	//----- nvinfo : EIATTR_CBANK_PARAM_SIZE
	.align		4
.L_41:
        /*00fc*/ 	.byte	0x03, 0x19
        /*00fe*/ 	.short	0x0064


	//----- nvinfo : EIATTR_PARAM_CBANK
	.align		4
        /*0100*/ 	.byte	0x04, 0x0a
        /*0102*/ 	.short	(.L_43 - .L_42)
	.align		4
.L_42:
        /*0104*/ 	.word	index@(.nv.constant0.triton_poi_fused__native_batch_norm_legit_no_training_add_relu_threshold_backward_4)
        /*0108*/ 	.short	0x0210
        /*010a*/ 	.short	0x0064


	//----- nvinfo : EIATTR_SW_WAR
	.align		4
.L_43:
        /*010c*/ 	.byte	0x04, 0x36
        /*010e*/ 	.short	(.L_45 - .L_44)
.L_44:
        /*0110*/ 	.word	0x00000008
.L_45:


//--------------------- .nv.callgraph             --------------------------
	.section	.nv.callgraph,"",@"SHT_CUDA_CALLGRAPH"
	.align	4
	.sectionentsize	8
	.align		4
        /*0000*/ 	.word	0x00000000
	.align		4
        /*0004*/ 	.word	0xffffffff
	.align		4
        /*0008*/ 	.word	0x00000000
	.align		4
        /*000c*/ 	.word	0xfffffffe
	.align		4
        /*0010*/ 	.word	0x00000000
	.align		4
        /*0014*/ 	.word	0xfffffffd
	.align		4
        /*0018*/ 	.word	0x00000000
	.align		4
        /*001c*/ 	.word	0xfffffffc


//--------------------- .nv.constant4             --------------------------
	.section	.nv.constant4,"a",@progbits
	.align	8
	.align		8
.nv.constant4:
        /*0000*/ 	.dword	_$_str
	.align		8
        /*0008*/ 	.dword	_$_str_$_2


//--------------------- .text.triton_poi_fused__native_batch_norm_legit_no_training_add_relu_threshold_backward_4 --------------------------
	.section	.text.triton_poi_fused__native_batch_norm_legit_no_training_add_relu_threshold_backward_4,"ax",@progbits
	.align	128
        .global         triton_poi_fused__native_batch_norm_legit_no_training_add_relu_threshold_backward_4
        .type           triton_poi_fused__native_batch_norm_legit_no_training_add_relu_threshold_backward_4,@function
        .size           triton_poi_fused__native_batch_norm_legit_no_training_add_relu_threshold_backward_4,(.L_x_1 - triton_poi_fused__native_batch_norm_legit_no_training_add_relu_threshold_backward_4)
        .other          triton_poi_fused__native_batch_norm_legit_no_training_add_relu_threshold_backward_4,@"STO_CUDA_ENTRY STV_DEFAULT"
triton_poi_fused__native_batch_norm_legit_no_training_add_relu_threshold_backward_4:
.text.triton_poi_fused__native_batch_norm_legit_no_training_add_relu_threshold_backward_4:
[----:B------:R-:W0:Y:S01]  /*0000*/  LDC R1, c[0x0][0x28] ;  /* 0x00000a00ff017b82 */ /* 0x000e220000000800 */
[----:B------:R-:W1:Y:S07]  /*0010*/  S2R R0, SR_TID.X ;  /* 0x0000000000007919 */ /* 0x000e6e0000002100 */
[----:B------:R-:W2:Y:S01]  /*0020*/  LDC.64 R6, c[0x0][0x250] ;  /* 0x00009400ff067b82 */ /* 0x000ea20000000a00 */
[----:B------:R-:W-:Y:S01]  /*0030*/  ULDC.64 UR4, c[0x0][0x208] ;  /* 0x0000820000047ab9 */ /* 0x000fe20000000a00 */
[----:B------:R-:W3:Y:S06]  /*0040*/  S2R R5, SR_CTAID.X ;  /* 0x0000000000057919 */ /* 0x000eec0000002500 */
[----:B------:R-:W4:Y:S01]  /*0050*/  LDC.64 R10, c[0x0][0x228] ;  /* 0x00008a00ff0a7b82 */ /* 0x000f220000000a00 */
[----:B------:R-:W-:-:S07]  /*0060*/  CS2R R12, SRZ ;  /* 0x00000000000c7805 */ /* 0x000fce000001ff00 */
[----:B------:R-:W5:Y:S08]  /*0070*/  LDC.64 R16, c[0x0][0x248] ;  /* 0x00009200ff107b82 */ /* 0x000f700000000a00 */
[----:B------:R-:W5:Y:S08]  /*0080*/  LDC.64 R14, c[0x0][0x240] ;  /* 0x00009000ff0e7b82 */ /* 0x000f700000000a00 */
[----:B------:R-:W5:Y:S01]  /*0090*/  LDC.64 R28, c[0x0][0x220] ;  /* 0x00008800ff1c7b82 */ /* 0x000f620000000a00 */
[----:B-1----:R-:W-:-:S02]  /*00a0*/  SHF.L.U32 R0, R0, 0x1, RZ ;  /* 0x0000000100007819 */ /* 0x002fc400000006ff */
[----:B------:R-:W-:Y:S02]  /*00b0*/  CS2R R8, SRZ ;  /* 0x0000000000087805 */ /* 0x000fe4000001ff00 */
[----:B---3--:R-:W-:Y:S01]  /*00c0*/  SHF.R.S32.HI R3, RZ, 0x17, R5 ;  /* 0x00000017ff037819 */ /* 0x008fe20000011405 */
[----:B------:R-:W-:Y:S01]  /*00d0*/  ULDC.64 UR6, c[0x0][0x268] ;  /* 0x00009a0000067ab9 */ /* 0x000fe20000000a00 */
[----:B------:R-:W-:Y:S02]  /*00e0*/  LOP3.LUT R0, R0, 0xfe, RZ, 0xc0, !PT ;  /* 0x000000fe00007812 */ /* 0x000fe400078ec0ff */
[----:B------:R-:W-:Y:S01]  /*00f0*/  SGXT R3, R3, 0x1 ;  /* 0x000000010303781a */ /* 0x000fe20000000200 */
[----:B------:R-:W1:Y:S01]  /*0100*/  LDC.64 R22, c[0x0][0x260] ;  /* 0x00009800ff167b82 */ /* 0x000e620000000a00 */
[----:B------:R-:W-:Y:S02]  /*0110*/  LEA R0, R5, R0, 0x8 ;  /* 0x0000000005007211 */ /* 0x000fe400078e40ff */
[----:B------:R-:W-:-:S02]  /*0120*/  CS2R R4, SRZ ;  /* 0x0000000000047805 */ /* 0x000fc4000001ff00 */
[----:B------:R-:W-:Y:S02]  /*0130*/  LEA.HI R3, R3, R0, RZ, 0x6 ;  /* 0x0000000003037211 */ /* 0x000fe400078f30ff */
[----:B------:R-:W-:Y:S01]  /*0140*/  ISETP.GE.AND P0, PT, R0, 0x100, PT ;  /* 0x000001000000780c */ /* 0x000fe20003f06270 */
[----:B------:R-:W3:Y:S01]  /*0150*/  LDC.64 R24, c[0x0][0x218] ;  /* 0x00008600ff187b82 */ /* 0x000ee20000000a00 */
[----:B------:R-:W-:-:S04]  /*0160*/  LOP3.LUT R3, R3, 0xffffffc0, RZ, 0xc0, !PT ;  /* 0xffffffc003037812 */ /* 0x000fc800078ec0ff */
[----:B------:R-:W-:-:S03]  /*0170*/  IADD3 R21, R0, -R3, RZ ;  /* 0x8000000300157210 */ /* 0x000fc60007ffe0ff */
[----:B------:R-:W3:Y:S02]  /*0180*/  LDC.64 R2, c[0x0][0x258] ;  /* 0x00009600ff027b82 */ /* 0x000ee40000000a00 */
[----:B--2---:R-:W-:-:S05]  /*0190*/  IMAD.WIDE R6, R21, 0x4, R6 ;  /* 0x0000000415067825 */ /* 0x004fca00078e0206 */
[----:B------:R2:W3:Y:S01]  /*01a0*/  @!P0 LDG.E.EL.64 R4, desc[UR4][R6.64] ;  /* 0x0000000406048981 */ /* 0x0004e2000c2e1b00 */
[C---:B----4-:R-:W-:Y:S01]  /*01b0*/  IMAD.WIDE R10, R21.reuse, 0x4, R10 ;  /* 0x00000004150a7825 */ /* 0x050fe200078e020a */
[----:B------:R-:W4:Y:S04]  /*01c0*/  LDC.64 R18, c[0x0][0x230] ;  /* 0x00008c00ff127b82 */ /* 0x000f280000000a00 */
[----:B------:R5:W3:Y:S02]  /*01d0*/  @!P0 LDG.E.EL.64 R12, desc[UR4][R10.64] ;  /* 0x000000040a0c8981 */ /* 0x000ae4000c2e1b00 */
[----:B-----5:R-:W-:Y:S01]  /*01e0*/  IMAD.WIDE R16, R21, 0x4, R16 ;  /* 0x0000000415107825 */ /* 0x020fe200078e0210 */
[----:B--2---:R-:W-:-:S03]  /*01f0*/  CS2R R6, SRZ ;  /* 0x0000000000067805 */ /* 0x004fc6000001ff00 */
[----:B0-----:R-:W-:Y:S01]  /*0200*/  IMAD.WIDE R26, R0, 0x4, R14 ;  /* 0x00000004001a7825 */ /* 0x001fe200078e020e */
[----:B------:R0:W2:Y:S01]  /*0210*/  @!P0 LDG.E.EL.64 R8, desc[UR4][R16.64] ;  /* 0x0000000410088981 */ /* 0x0000a2000c2e1b00 */
[----:B------:R-:W-:Y:S02]  /*0220*/  CS2R R14, SRZ ;  /* 0x00000000000e7805 */ /* 0x000fe4000001ff00 */
[----:B------:R-:W-:Y:S01]  /*0230*/  IMAD.WIDE R28, R21, 0x4, R28 ;  /* 0x00000004151c7825 */ /* 0x000fe200078e021c */
[----:B------:R-:W-:-:S03]  /*0240*/  CS2R R10, SRZ ;  /* 0x00000000000a7805 */ /* 0x000fc6000001ff00 */
[----:B------:R1:W2:Y:S01]  /*0250*/  @!P0 LDG.E.64 R14, desc[UR4][R26.64] ;  /* 0x000000041a0e8981 */ /* 0x0002a2000c1e1b00 */
[----:B0-----:R-:W0:Y:S03]  /*0260*/  LDC.64 R16, c[0x0][0x238] ;  /* 0x00008e00ff107b82 */ /* 0x001e260000000a00 */
[----:B------:R3:W5:Y:S01]  /*0270*/  @!P0 LDG.E.EL.64 R6, desc[UR4][R28.64] ;  /* 0x000000041c068981 */ /* 0x000762000c2e1b00 */
[----:B-1----:R-:W-:-:S04]  /*0280*/  IMAD.WIDE R26, R21, 0x4, R22 ;  /* 0x00000004151a7825 */ /* 0x002fc800078e0216 */
[C---:B---3--:R-:W-:Y:S01]  /*0290*/  IMAD.WIDE R28, R21.reuse, 0x4, R2 ;  /* 0x00000004151c7825 */ /* 0x048fe200078e0202 */
[----:B------:R-:W-:Y:S02]  /*02a0*/  CS2R R2, SRZ ;  /* 0x0000000000027805 */ /* 0x000fe4000001ff00 */
[----:B------:R-:W-:Y:S02]  /*02b0*/  CS2R R22, SRZ ;  /* 0x0000000000167805 */ /* 0x000fe4000001ff00 */
[----:B------:R1:W3:Y:S01]  /*02c0*/  @!P0 LDG.E.EL.64 R10, desc[UR4][R28.64] ;  /* 0x000000041c0a8981 */ /* 0x0002e2000c2e1b00 */
[----:B----4-:R-:W-:-:S03]  /*02d0*/  IMAD.WIDE R18, R21, 0x4, R18 ;  /* 0x0000000415127825 */ /* 0x010fc600078e0212 */
[----:B------:R4:W3:Y:S01]  /*02e0*/  @!P0 LDG.E.EL.64 R2, desc[UR4][R26.64] ;  /* 0x000000041a028981 */ /* 0x0008e2000c2e1b00 */
[----:B-1----:R-:W-:Y:S01]  /*02f0*/  IMAD.WIDE R28, R0, 0x4, R24 ;  /* 0x00000004001c7825 */ /* 0x002fe200078e0218 */
[----:B------:R-:W-:-:S03]  /*0300*/  CS2R R24, SRZ ;  /* 0x0000000000187805 */ /* 0x000fc6000001ff00 */
[----:B0-----:R-:W-:Y:S01]  /*0310*/  IMAD.WIDE R20, R21, 0x4, R16 ;  /* 0x0000000415147825 */ /* 0x001fe200078e0210 */
[----:B------:R-:W5:Y:S01]  /*0320*/  @!P0 LDG.E.64 R22, desc[UR4][R28.64] ;  /* 0x000000041c168981 */ /* 0x000f62000c1e1b00 */
[----:B------:R-:W-:-:S03]  /*0330*/  CS2R R16, SRZ ;  /* 0x0000000000107805 */ /* 0x000fc6000001ff00 */
[----:B------:R0:W3:Y:S04]  /*0340*/  @!P0 LDG.E.EL.64 R24, desc[UR4][R18.64] ;  /* 0x0000000412188981 */ /* 0x0000e8000c2e1b00 */
[----:B------:R1:W3:Y:S01]  /*0350*/  @!P0 LDG.E.EL.64 R16, desc[UR4][R20.64] ;  /* 0x0000000414108981 */ /* 0x0002e2000c2e1b00 */
[----:B------:R-:W-:Y:S01]  /*0360*/  FADD R4, R4, 9.9999997473787516356e-06 ;  /* 0x3727c5ac04047421 */ /* 0x000fe20000000000 */
[----:B------:R-:W-:-:S03]  /*0370*/  FADD R5, R5, 9.9999997473787516356e-06 ;  /* 0x3727c5ac05057421 */ /* 0x000fc60000000000 */
[----:B----4-:R-:W4:Y:S08]  /*0380*/  MUFU.SQRT R27, R4 ;  /* 0x00000004001b7308 */ /* 0x010f300000002000 */
[----:B0-----:R0:W1:Y:S01]  /*0390*/  MUFU.SQRT R18, R5 ;  /* 0x0000000500127308 */ /* 0x0010620000002000 */
[----:B------:R-:W-:Y:S01]  /*03a0*/  FADD R13, R13, 9.9999997473787516356e-06 ;  /* 0x3727c5ac0d0d7421 */ /* 0x000fe20000000000 */
[----:B0-----:R-:W-:Y:S01]  /*03b0*/  FADD R5, R12, 9.9999997473787516356e-06 ;  /* 0x3727c5ac0c057421 */ /* 0x001fe20000000000 */
[----:B----4-:R-:W-:-:S05]  /*03c0*/  FSETP.GT.AND P6, PT, R27, 8.50705917302346158658e+37, PT ;  /* 0x7e8000001b00780b */ /* 0x010fca0003fc4000 */
[----:B------:R-:W0:Y:S01]  /*03d0*/  MUFU.SQRT R12, R13 ;  /* 0x0000000d000c7308 */ /* 0x000e220000002000 */
[----:B------:R-:W-:Y:S01]  /*03e0*/  HFMA2.MMA R4, -RZ, RZ, 1.625, 0 ;  /* 0x3e800000ff047435 */ /* 0x000fe200000001ff */
[----:B-1----:R-:W-:-:S06]  /*03f0*/  FSETP.GT.AND P2, PT, R18, 8.50705917302346158658e+37, PT ;  /* 0x7e8000001200780b */ /* 0x002fcc0003f44000 */
[----:B------:R1:W4:Y:S01]  /*0400*/  MUFU.SQRT R26, R5 ;  /* 0x00000005001a7308 */ /* 0x0003220000002000 */
[----:B------:R-:W-:Y:S02]  /*0410*/  FSETP.GEU.AND P1, PT, R18, 1.175494350822287508e-38, PT ;  /* 0x008000001200780b */ /* 0x000fe40003f2e000 */
[C---:B------:R-:W-:Y:S01]  /*0420*/  FSETP.GEU.AND P3, PT, R27.reuse, 1.175494350822287508e-38, PT ;  /* 0x008000001b00780b */ /* 0x040fe20003f6e000 */
[----:B------:R-:W-:Y:S01]  /*0430*/  @P6 FMUL R27, R27, 0.25 ;  /* 0x3e8000001b1b6820 */ /* 0x000fe20000400000 */
[C---:B------:R-:W-:Y:S02]  /*0440*/  FSEL R19, R4.reuse, 1, P2 ;  /* 0x3f80000004137808 */ /* 0x040fe40001000000 */
[----:B-1----:R-:W-:Y:S01]  /*0450*/  FSEL R5, R4, 1, P6 ;  /* 0x3f80000004057808 */ /* 0x002fe20003000000 */
[----:B------:R-:W-:Y:S01]  /*0460*/  @P2 FMUL R18, R18, 0.25 ;  /* 0x3e80000012122820 */ /* 0x000fe20000400000 */
[----:B0-----:R-:W-:Y:S02]  /*0470*/  FSETP.GT.AND P6, PT, R12, 8.50705917302346158658e+37, PT ;  /* 0x7e8000000c00780b */ /* 0x001fe40003fc4000 */
[----:B----4-:R-:W-:-:S03]  /*0480*/  FSETP.GT.AND P4, PT, R26, 8.50705917302346158658e+37, PT ;  /* 0x7e8000001a00780b */ /* 0x010fc60003f84000 */
[----:B------:R-:W-:Y:S01]  /*0490*/  @!P1 FMUL R18, R18, 16777216 ;  /* 0x4b80000012129820 */ /* 0x000fe20000400000 */
[----:B------:R-:W-:Y:S02]  /*04a0*/  FSETP.GEU.AND P5, PT, R26, 1.175494350822287508e-38, PT ;  /* 0x008000001a00780b */ /* 0x000fe40003fae000 */
[C---:B------:R-:W-:Y:S01]  /*04b0*/  FSETP.GEU.AND P2, PT, R12.reuse, 1.175494350822287508e-38, PT ;  /* 0x008000000c00780b */ /* 0x040fe20003f4e000 */
[----:B------:R-:W-:Y:S02]  /*04c0*/  @!P3 FMUL R27, R27, 16777216 ;  /* 0x4b8000001b1bb820 */ /* 0x000fe40000400000 */
[----:B------:R-:W0:Y:S02]  /*04d0*/  MUFU.RCP R18, R18 ;  /* 0x0000001200127308 */ /* 0x000e240000001000 */
[----:B------:R-:W-:Y:S02]  /*04e0*/  @P6 FMUL R12, R12, 0.25 ;  /* 0x3e8000000c0c6820 */ /* 0x000fe40000400000 */
[----:B------:R-:W-:-:S04]  /*04f0*/  @P4 FMUL R26, R26, 0.25 ;  /* 0x3e8000001a1a4820 */ /* 0x000fc80000400000 */
[----:B------:R-:W1:Y:S01]  /*0500*/  MUFU.RCP R20, R27 ;  /* 0x0000001b00147308 */ /* 0x000e620000001000 */
[----:B------:R-:W-:Y:S01]  /*0510*/  @!P5 FMUL R26, R26, 16777216 ;  /* 0x4b8000001a1ad820 */ /* 0x000fe20000400000 */
[----:B------:R-:W-:Y:S01]  /*0520*/  @!P2 FMUL R12, R12, 16777216 ;  /* 0x4b8000000c0ca820 */ /* 0x000fe20000400000 */
[----:B------:R-:W-:Y:S01]  /*0530*/  @!P1 FMUL R19, R19, 16777216 ;  /* 0x4b80000013139820 */ /* 0x000fe20000400000 */
[----:B------:R-:W-:-:S04]  /*0540*/  @!P3 FMUL R5, R5, 16777216 ;  /* 0x4b8000000505b820 */ /* 0x000fc80000400000 */
[----:B------:R-:W4:Y:S01]  /*0550*/  MUFU.RCP R13, R26 ;  /* 0x0000001a000d7308 */ /* 0x000f220000001000 */
[----:B--2---:R-:W-:Y:S01]  /*0560*/  FADD R28, -R9, R15 ;  /* 0x0000000f091c7221 */ /* 0x004fe20000000100 */
[----:B0-----:R-:W-:Y:S01]  /*0570*/  FMUL R19, R18, R19 ;  /* 0x0000001312137220 */ /* 0x001fe20000400000 */
[----:B------:R-:W-:Y:S01]  /*0580*/  FADD R9, -R8, R14 ;  /* 0x0000000e08097221 */ /* 0x000fe20000000100 */
[----:B------:R-:W-:-:S04]  /*0590*/  FSEL R18, R4, 1, P4 ;  /* 0x3f80000004127808 */ /* 0x000fc80002000000 */
[----:B------:R-:W0:Y:S01]  /*05a0*/  MUFU.RCP R12, R12 ;  /* 0x0000000c000c7308 */ /* 0x000e220000001000 */
[----:B-1----:R-:W-:Y:S01]  /*05b0*/  FMUL R20, R20, R5 ;  /* 0x0000000514147220 */ /* 0x002fe20000400000 */
[----:B------:R-:W-:Y:S01]  /*05c0*/  FSEL R5, R4, 1, P6 ;  /* 0x3f80000004057808 */ /* 0x000fe20003000000 */
[----:B------:R-:W-:Y:S02]  /*05d0*/  FMUL R28, R19, R28 ;  /* 0x0000001c131c7220 */ /* 0x000fe40000400000 */
[----:B------:R-:W-:Y:S01]  /*05e0*/  FMUL R9, R20, R9 ;  /* 0x0000000914097220 */ /* 0x000fe20000400000 */
[----:B------:R-:W-:Y:S01]  /*05f0*/  @!P5 FMUL R18, R18, 16777216 ;  /* 0x4b8000001212d820 */ /* 0x000fe20000400000 */
[----:B---3--:R-:W-:Y:S01]  /*0600*/  FFMA R11, R28, R11, R3 ;  /* 0x0000000b1c0b7223 */ /* 0x008fe20000000003 */
[----:B------:R-:W-:Y:S01]  /*0610*/  @!P2 FMUL R5, R5, 16777216 ;  /* 0x4b8000000505a820 */ /* 0x000fe20000400000 */
[----:B------:R-:W-:Y:S01]  /*0620*/  FFMA R9, R9, R10, R2 ;  /* 0x0000000a09097223 */ /* 0x000fe20000000002 */
[----:B----4-:R-:W-:Y:S01]  /*0630*/  FMUL R13, R13, R18 ;  /* 0x000000120d0d7220 */ /* 0x010fe20000400000 */
[----:B------:R-:W1:Y:S01]  /*0640*/  LDC.64 R2, c[0x0][0x210] ;  /* 0x00008400ff027b82 */ /* 0x000e620000000a00 */
[----:B-----5:R-:W-:Y:S01]  /*0650*/  FADD R6, -R6, R22 ;  /* 0x0000001606067221 */ /* 0x020fe20000000100 */
[----:B------:R-:W-:Y:S01]  /*0660*/  FADD R7, -R7, R23 ;  /* 0x0000001707077221 */ /* 0x000fe20000000100 */
[----:B0-----:R-:W-:-:S02]  /*0670*/  FMUL R12, R12, R5 ;  /* 0x000000050c0c7220 */ /* 0x001fc40000400000 */
[----:B------:R-:W-:Y:S01]  /*0680*/  FMUL R13, R13, R6 ;  /* 0x000000060d0d7220 */ /* 0x000fe20000400000 */
[----:B------:R-:W-:Y:S02]  /*0690*/  FSETP.GEU.AND P1, PT, R9, RZ, PT ;  /* 0x000000ff0900720b */ /* 0x000fe40003f2e000 */
[----:B------:R-:W-:Y:S01]  /*06a0*/  FSETP.GEU.AND P2, PT, R11, RZ, PT ;  /* 0x000000ff0b00720b */ /* 0x000fe20003f4e000 */
[----:B------:R-:W-:Y:S01]  /*06b0*/  FMUL R12, R12, R7 ;  /* 0x000000070c0c7220 */ /* 0x000fe20000400000 */
[----:B------:R-:W-:Y:S01]  /*06c0*/  FFMA R13, R13, R24, R16 ;  /* 0x000000180d0d7223 */ /* 0x000fe20000000010 */
[----:B------:R-:W-:Y:S02]  /*06d0*/  FSEL R4, R9, RZ, P1 ;  /* 0x000000ff09047208 */ /* 0x000fe40000800000 */
[----:B------:R-:W-:Y:S01]  /*06e0*/  FSEL R11, R11, RZ, P2 ;  /* 0x000000ff0b0b7208 */ /* 0x000fe20001000000 */
[----:B------:R-:W-:Y:S01]  /*06f0*/  FFMA R12, R12, R25, R17 ;  /* 0x000000190c0c7223 */ /* 0x000fe20000000011 */
[C---:B------:R-:W-:Y:S01]  /*0700*/  FSETP.GEU.AND P2, PT, R13.reuse, -R4, PT ;  /* 0x800000040d00720b */ /* 0x040fe20003f4e000 */
[----:B------:R-:W-:-:S02]  /*0710*/  FADD R4, R13, R4 ;  /* 0x000000040d047221 */ /* 0x000fc40000000000 */
[C---:B------:R-:W-:Y:S01]  /*0720*/  FADD R5, R12.reuse, R11 ;  /* 0x0000000b0c057221 */ /* 0x040fe20000000000 */
[----:B------:R-:W-:Y:S02]  /*0730*/  FSETP.GEU.AND P1, PT, R12, -R11, PT ;  /* 0x8000000b0c00720b */ /* 0x000fe40003f2e000 */
[----:B------:R-:W-:Y:S02]  /*0740*/  FSEL R8, R4, RZ, P2 ;  /* 0x000000ff04087208 */ /* 0x000fe40001000000 */
[----:B------:R-:W-:Y:S01]  /*0750*/  FSEL R9, R5, RZ, P1 ;  /* 0x000000ff05097208 */ /* 0x000fe20000800000 */
[----:B-1----:R-:W-:Y:S01]  /*0760*/  IMAD.WIDE R2, R0, 0x4, R2 ;  /* 0x0000000400027825 */ /* 0x002fe200078e0202 */
[----:B------:R-:W-:Y:S02]  /*0770*/  FSETP.GTU.AND P3, PT, R8, RZ, PT ;  /* 0x000000ff0800720b */ /* 0x000fe40003f6c000 */
[----:B------:R-:W-:Y:S02]  /*0780*/  FSETP.GTU.AND P2, PT, R9, RZ, PT ;  /* 0x000000ff0900720b */ /* 0x000fe40003f4c000 */
[----:B------:R-:W-:Y:S01]  /*0790*/  IADD3 R4, P1, R0, UR6, RZ ;  /* 0x0000000600047c10 */ /* 0x000fe2000ff3e0ff */
[----:B------:R0:W-:Y:S01]  /*07a0*/  @!P0 STG.E.64 desc[UR4][R2.64], R8 ;  /* 0x0000000802008986 */ /* 0x0001e2000c101b04 */
[----:B------:R-:W-:-:S02]  /*07b0*/  SEL R6, RZ, 0x1, P3 ;  /* 0x00000001ff067807 */ /* 0x000fc40001800000 */
[----:B------:R-:W-:Y:S02]  /*07c0*/  SEL R7, RZ, 0x100, P2 ;  /* 0x00000100ff077807 */ /* 0x000fe40001000000 */
[----:B------:R-:W-:Y:S02]  /*07d0*/  LEA.HI.X.SX32 R5, R0, UR7, 0x1, P1 ;  /* 0x0000000700057c11 */ /* 0x000fe400088f0eff */
[----:B------:R-:W-:Y:S01]  /*07e0*/  IADD3 R7, R6, R7, RZ ;  /* 0x0000000706077210 */ /* 0x000fe20007ffe0ff */
[----:B0-----:R-:W-:Y:S06]  /*07f0*/  @P0 EXIT ;  /* 0x000000000000094d */ /* 0x001fec0003800000 */
[----:B------:R-:W-:Y:S01]  /*0800*/  STG.E.U16 desc[UR4][R4.64], R7 ;  /* 0x0000000704007986 */ /* 0x000fe2000c101504 */
[----:B------:R-:W-:Y:S05]  /*0810*/  EXIT ;  /* 0x000000000000794d */ /* 0x000fea0003800000 */
.L_x_0:
[----:B------:R-:W-:-:S00]  /*0820*/  BRA `(.L_x_0) ;  /* 0xfffffffc00fc7947 */ /* 0x000fc0000383ffff */
[----:B------:R-:W-:-:S00]  /*0830*/  NOP ;  /* 0x0000000000007918 */ /* 0x000fc00000000000 */
        /* <DEDUP_REMOVED lines=12> */
.L_x_1:


//--------------------- .nv.global.init           --------------------------
	.section	.nv.global.init,"aw",@progbits
.nv.global.init:
	.type		_$_str,@object
	.size		_$_str,(_$_str_$_2 - _$_str)
_$_str:
        /*0000*/ 	.byte	0x5f, 0x5f, 0x43, 0x55, 0x44, 0x41, 0x5f, 0x46, 0x54, 0x5a, 0x00
	.type		_$_str_$_2,@object
	.size		_$_str_$_2,(.L_1 - _$_str_$_2)
_$_str_$_2:
        /*000b*/ 	.byte	0x5f, 0x5f, 0x43, 0x55, 0x44, 0x41, 0x5f, 0x50, 0x52, 0x45, 0x43, 0x5f, 0x53, 0x51, 0x52, 0x54
        /*001b*/ 	.byte	0x00
.L_1:


//--------------------- .nv.constant0.triton_poi_fused__native_batch_norm_legit_no_training_add_relu_threshold_backward_4 --------------------------
	.section	.nv.constant0.triton_poi_fused__native_batch_norm_legit_no_training_add_relu_threshold_backward_4,"a",@progbits
	.sectionflags	@""
	.align	4
.nv.constant0.triton_poi_fused__native_batch_norm_legit_no_training_add_relu_threshold_backward_4:
	.zero		628
